	.headerflags	@"EF_CUDA_TEXMODE_UNIFIED EF_CUDA_64BIT_ADDRESS EF_CUDA_ACCELERATORS EF_CUDA_SM90 EF_CUDA_VIRTUAL_SM(EF_CUDA_SM90)"
	.elftype	@"ET_EXEC"


//--------------------- .nv.info                  --------------------------
	.section	.nv.info,"",@"SHT_CUDA_INFO"
	.align	4


	//----- nvinfo : EIATTR_REGCOUNT
	.align		4
        /*0000*/ 	.byte	0x04, 0x2f
        /*0002*/ 	.short	(.L_3 - .L_2)
	.align		4
.L_2:
        /*0004*/ 	.word	index@(triton_poi_fused__native_batch_norm_legit_no_training_add_relu_6)
        /*0008*/ 	.word	0x0000001c


	//----- nvinfo : EIATTR_MIN_STACK_SIZE
	.align		4
.L_3:
        /*000c*/ 	.byte	0x04, 0x12
        /*000e*/ 	.short	(.L_5 - .L_4)
	.align		4
.L_4:
        /*0010*/ 	.word	index@(triton_poi_fused__native_batch_norm_legit_no_training_add_relu_6)
        /*0014*/ 	.word	0x00000000


	//----- nvinfo : EIATTR_FRAME_SIZE
	.align		4
.L_5:
        /*0018*/ 	.byte	0x04, 0x11
        /*001a*/ 	.short	(.L_7 - .L_6)
	.align		4
.L_6:
        /*001c*/ 	.word	index@(triton_poi_fused__native_batch_norm_legit_no_training_add_relu_6)
        /*0020*/ 	.word	0x00000000


	//----- nvinfo : EIATTR_MIN_STACK_SIZE
	.align		4
.L_7:
        /*0024*/ 	.byte	0x04, 0x12
        /*0026*/ 	.short	(.L_9 - .L_8)
	.align		4
.L_8:
        /*0028*/ 	.word	index@(triton_poi_fused__native_batch_norm_legit_no_training_add_relu_6)
        /*002c*/ 	.word	0x00000000
.L_9:


//--------------------- .nv.info.triton_poi_fused__native_batch_norm_legit_no_training_add_relu_6 --------------------------
	.section	.nv.info.triton_poi_fused__native_batch_norm_legit_no_training_add_relu_6,"",@"SHT_CUDA_INFO"
	.sectionflags	@""
	.align	4


	//----- nvinfo : EIATTR_CUDA_API_VERSION
	.align		4
        /*0000*/ 	.byte	0x04, 0x37
        /*0002*/ 	.short	(.L_11 - .L_10)
.L_10:
        /*0004*/ 	.word	0x0000007c


	//----- nvinfo : EIATTR_KPARAM_INFO
	.align		4
.L_11:
        /*0008*/ 	.byte	0x04, 0x17
        /*000a*/ 	.short	(.L_13 - .L_12)
.L_12:
        /*000c*/ 	.word	0x00000000
        /*0010*/ 	.short	0x000b
        /*0012*/ 	.short	0x0058
        /*0014*/ 	.byte	0x00, 0xf0, 0x11, 0x00


	//----- nvinfo : EIATTR_KPARAM_INFO
	.align		4
.L_13:
        /*0018*/ 	.byte	0x04, 0x17
        /*001a*/ 	.short	(.L_15 - .L_14)
.L_14:
        /*001c*/ 	.word	0x00000000
        /*0020*/ 	.short	0x000a
        /*0022*/ 	.short	0x0050
        /*0024*/ 	.byte	0x00, 0xf4, 0x21, 0x00


	//----- nvinfo : EIATTR_KPARAM_INFO
	.align		4
.L_15:
        /*0028*/ 	.byte	0x04, 0x17
        /*002a*/ 	.short	(.L_17 - .L_16)
.L_16:
        /*002c*/ 	.word	0x00000000
        /*0030*/ 	.short	0x0009
        /*0032*/ 	.short	0x0048
        /*0034*/ 	.byte	0x00, 0xf4, 0x21, 0x00


	//----- nvinfo : EIATTR_KPARAM_INFO
	.align		4
.L_17:
        /*0038*/ 	.byte	0x04, 0x17
        /*003a*/ 	.short	(.L_19 - .L_18)
.L_18:
        /*003c*/ 	.word	0x00000000
        /*0040*/ 	.short	0x0008
        /*0042*/ 	.short	0x0040
        /*0044*/ 	.byte	0x00, 0xf4, 0x21, 0x00


	//----- nvinfo : EIATTR_KPARAM_INFO
	.align		4
.L_19:
        /*0048*/ 	.byte	0x04, 0x17
        /*004a*/ 	.short	(.L_21 - .L_20)
.L_20:
        /*004c*/ 	.word	0x00000000
        /*0050*/ 	.short	0x0007
        /*0052*/ 	.short	0x0038
        /*0054*/ 	.byte	0x00, 0xf4, 0x21, 0x00


	//----- nvinfo : EIATTR_KPARAM_INFO
	.align		4
.L_21:
        /*0058*/ 	.byte	0x04, 0x17
        /*005a*/ 	.short	(.L_23 - .L_22)
.L_22:
        /*005c*/ 	.word	0x00000000
        /*0060*/ 	.short	0x0006
        /*0062*/ 	.short	0x0030
        /*0064*/ 	.byte	0x00, 0xf4, 0x21, 0x00


	//----- nvinfo : EIATTR_KPARAM_INFO
	.align		4
.L_23:
        /*0068*/ 	.byte	0x04, 0x17
        /*006a*/ 	.short	(.L_25 - .L_24)
.L_24:
        /*006c*/ 	.word	0x00000000
        /*0070*/ 	.short	0x0005
        /*0072*/ 	.short	0x0028
        /*0074*/ 	.byte	0x00, 0xf4, 0x21, 0x00


	//----- nvinfo : EIATTR_KPARAM_INFO
	.align		4
.L_25:
        /*0078*/ 	.byte	0x04, 0x17
        /*007a*/ 	.short	(.L_27 - .L_26)
.L_26:
        /*007c*/ 	.word	0x00000000
        /*0080*/ 	.short	0x0004
        /*0082*/ 	.short	0x0020
        /*0084*/ 	.byte	0x00, 0xf4, 0x21, 0x00


	//----- nvinfo : EIATTR_KPARAM_INFO
	.align		4
.L_27:
        /*0088*/ 	.byte	0x04, 0x17
        /*008a*/ 	.short	(.L_29 - .L_28)
.L_28:
        /*008c*/ 	.word	0x00000000
        /*0090*/ 	.short	0x0003
        /*0092*/ 	.short	0x0018
        /*0094*/ 	.byte	0x00, 0xf4, 0x21, 0x00


	//----- nvinfo : EIATTR_KPARAM_INFO
	.align		4
.L_29:
        /*0098*/ 	.byte	0x04, 0x17
        /*009a*/ 	.short	(.L_31 - .L_30)
.L_30:
        /*009c*/ 	.word	0x00000000
        /*00a0*/ 	.short	0x0002
        /*00a2*/ 	.short	0x0010
        /*00a4*/ 	.byte	0x00, 0xf4, 0x21, 0x00


	//----- nvinfo : EIATTR_KPARAM_INFO
	.align		4
.L_31:
        /*00a8*/ 	.byte	0x04, 0x17
        /*00aa*/ 	.short	(.L_33 - .L_32)
.L_32:
        /*00ac*/ 	.word	0x00000000
        /*00b0*/ 	.short	0x0001
        /*00b2*/ 	.short	0x0008
        /*00b4*/ 	.byte	0x00, 0xf4, 0x21, 0x00


	//----- nvinfo : EIATTR_KPARAM_INFO
	.align		4
.L_33:
        /*00b8*/ 	.byte	0x04, 0x17
        /*00ba*/ 	.short	(.L_35 - .L_34)
.L_34:
        /*00bc*/ 	.word	0x00000000
        /*00c0*/ 	.short	0x0000
        /*00c2*/ 	.short	0x0000
        /*00c4*/ 	.byte	0x00, 0xf4, 0x21, 0x00


	//----- nvinfo : EIATTR_SPARSE_MMA_MASK
	.align		4
.L_35:
        /*00c8*/ 	.byte	0x03, 0x50
        /*00ca*/ 	.short	0x0000


	//----- nvinfo : EIATTR_MAXREG_COUNT
	.align		4
        /*00cc*/ 	.byte	0x03, 0x1b
        /*00ce*/ 	.short	0x00ff


	//----- nvinfo : EIATTR_EXIT_INSTR_OFFSETS
	.align		4
        /*00d0*/ 	.byte	0x04, 0x1c
        /*00d2*/ 	.short	(.L_37 - .L_36)


	//   ....[0]....
.L_36:
        /*00d4*/ 	.word	0x000004c0


	//----- nvinfo : EIATTR_REQNTID
	.align		4
.L_37:
        /*00d8*/ 	.byte	0x04, 0x10
        /*00da*/ 	.short	(.L_39 - .L_38)
.L_38:
        /*00dc*/ 	.word	0x00000080
        /*00e0*/ 	.word	0x00000001
        /*00e4*/ 	.word	0x00000001


	//----- nvinfo : EIATTR_CBANK_PARAM_SIZE
	.align		4
.L_39:
        /*00e8*/ 	.byte	0x03, 0x19
        /*00ea*/ 	.short	0x005c


	//----- nvinfo : EIATTR_PARAM_CBANK
	.align		4
        /*00ec*/ 	.byte	0x04, 0x0a
        /*00ee*/ 	.short	(.L_41 - .L_40)
	.align		4
.L_40:
        /*00f0*/ 	.word	index@(.nv.constant0.triton_poi_fused__native_batch_norm_legit_no_training_add_relu_6)
        /*00f4*/ 	.short	0x0210
        /*00f6*/ 	.short	0x005c


	//----- nvinfo : EIATTR_SW_WAR
	.align		4
.L_41:
        /*00f8*/ 	.byte	0x04, 0x36
        /*00fa*/ 	.short	(.L_43 - .L_42)
.L_42:
        /*00fc*/ 	.word	0x00000008
.L_43:


//--------------------- .nv.callgraph             --------------------------
	.section	.nv.callgraph,"",@"SHT_CUDA_CALLGRAPH"
	.align	4
	.sectionentsize	8
	.align		4
        /*0000*/ 	.word	0x00000000
	.align		4
        /*0004*/ 	.word	0xffffffff
	.align		4
        /*0008*/ 	.word	0x00000000
	.align		4
        /*000c*/ 	.word	0xfffffffe
	.align		4
        /*0010*/ 	.word	0x00000000
	.align		4
        /*0014*/ 	.word	0xfffffffd
	.align		4
        /*0018*/ 	.word	0x00000000
	.align		4
        /*001c*/ 	.word	0xfffffffc


//--------------------- .nv.constant4             --------------------------
	.section	.nv.constant4,"a",@progbits
	.align	8
	.align		8
.nv.constant4:
        /*0000*/ 	.dword	_$_str
	.align		8
        /*0008*/ 	.dword	_$_str_$_2


//--------------------- .text.triton_poi_fused__native_batch_norm_legit_no_training_add_relu_6 --------------------------
	.section	.text.triton_poi_fused__native_batch_norm_legit_no_training_add_relu_6,"ax",@progbits
	.align	128
        .global         triton_poi_fused__native_batch_norm_legit_no_training_add_relu_6
        .type           triton_poi_fused__native_batch_norm_legit_no_training_add_relu_6,@function
        .size           triton_poi_fused__native_batch_norm_legit_no_training_add_relu_6,(.L_x_1 - triton_poi_fused__native_batch_norm_legit_no_training_add_relu_6)
        .other          triton_poi_fused__native_batch_norm_legit_no_training_add_relu_6,@"STO_CUDA_ENTRY STV_DEFAULT"
triton_poi_fused__native_batch_norm_legit_no_training_add_relu_6:
.text.triton_poi_fused__native_batch_norm_legit_no_training_add_relu_6:
[----:B------:R-:W-:Y:S01]  /*0000*/  LDC R1, c[0x0][0x28] ;  /* 0x00000a00ff017b82 */ /* 0x000fe20000000800 */
[----:B------:R-:W1:Y:S07]  /*0010*/  S2R R10, SR_TID.X ;  /* 0x00000000000a7919 */ /* 0x000e6e0000002100 */
[----:B------:R-:W2:Y:S01]  /*0020*/  LDC.64 R14, c[0x0][0x228] ;  /* 0x00008a00ff0e7b82 */ /* 0x000ea20000000a00 */
[----:B------:R-:W-:Y:S01]  /*0030*/  ULDC.64 UR4, c[0x0][0x208] ;  /* 0x0000820000047ab9 */ /* 0x000fe20000000a00 */
[----:B------:R-:W3:Y:S06]  /*0040*/  S2R R3, SR_CTAID.X ;  /* 0x0000000000037919 */ /* 0x000eec0000002500 */
[----:B------:R-:W4:Y:S08]  /*0050*/  LDC.64 R22, c[0x0][0x250] ;  /* 0x00009400ff167b82 */ /* 0x000f300000000a00 */
[----:B------:R-:W5:Y:S08]  /*0060*/  LDC.64 R18, c[0x0][0x248] ;  /* 0x00009200ff127b82 */ /* 0x000f700000000a00 */
[----:B------:R-:W5:Y:S01]  /*0070*/  LDC.64 R24, c[0x0][0x218] ;  /* 0x00008600ff187b82 */ /* 0x000f620000000a00 */
[----:B-1----:R-:W-:-:S07]  /*0080*/  LOP3.LUT R10, R10, 0x7f, RZ, 0xc0, !PT ;  /* 0x0000007f0a0a7812 */ /* 0x002fce00078ec0ff */
[----:B------:R-:W1:Y:S01]  /*0090*/  LDC.64 R16, c[0x0][0x220] ;  /* 0x00008800ff107b82 */ /* 0x000e620000000a00 */
[----:B---3--:R-:W-:Y:S02]  /*00a0*/  SHF.R.S32.HI R0, RZ, 0x18, R3 ;  /* 0x00000018ff007819 */ /* 0x008fe40000011403 */
[----:B------:R-:W-:Y:S02]  /*00b0*/  LEA R10, R3, R10, 0x7 ;  /* 0x0000000a030a7211 */ /* 0x000fe400078e38ff */
[----:B------:R-:W-:-:S03]  /*00c0*/  SGXT R3, R0, 0x1 ;  /* 0x000000010003781a */ /* 0x000fc60000000200 */
[----:B------:R-:W3:Y:S01]  /*00d0*/  LDC.64 R20, c[0x0][0x240] ;  /* 0x00009000ff147b82 */ /* 0x000ee20000000a00 */
[----:B------:R-:W-:-:S04]  /*00e0*/  LEA.HI R3, R3, R10, RZ, 0x6 ;  /* 0x0000000a03037211 */ /* 0x000fc800078f30ff */
[----:B------:R-:W-:-:S03]  /*00f0*/  SHF.R.S32.HI R3, RZ, 0x6, R3 ;  /* 0x00000006ff037819 */ /* 0x000fc60000011403 */
[----:B------:R-:W3:Y:S01]  /*0100*/  LDC.64 R8, c[0x0][0x230] ;  /* 0x00008c00ff087b82 */ /* 0x000ee20000000a00 */
[----:B------:R-:W-:-:S04]  /*0110*/  LEA.HI R0, R3, R3, RZ, 0x7 ;  /* 0x0000000303007211 */ /* 0x000fc800078f38ff */
[----:B------:R-:W-:-:S03]  /*0120*/  LOP3.LUT R0, R0, 0xffffff80, RZ, 0xc0, !PT ;  /* 0xffffff8000007812 */ /* 0x000fc600078ec0ff */
[----:B------:R-:W3:Y:S01]  /*0130*/  LDC.64 R6, c[0x0][0x238] ;  /* 0x00008e00ff067b82 */ /* 0x000ee20000000a00 */
[----:B------:R-:W-:-:S05]  /*0140*/  IADD3 R13, R3, -R0, RZ ;  /* 0x80000000030d7210 */ /* 0x000fca0007ffe0ff */
[C---:B--2---:R-:W-:Y:S02]  /*0150*/  IMAD.WIDE R14, R13.reuse, 0x4, R14 ;  /* 0x000000040d0e7825 */ /* 0x044fe400078e020e */
[----:B------:R-:W2:Y:S02]  /*0160*/  LDC.64 R4, c[0x0][0x258] ;  /* 0x00009600ff047b82 */ /* 0x000ea40000000a00 */
[C---:B----4-:R-:W-:Y:S01]  /*0170*/  IMAD.WIDE R22, R13.reuse, 0x4, R22 ;  /* 0x000000040d167825 */ /* 0x050fe200078e0216 */
[----:B------:R4:W2:Y:S04]  /*0180*/  LDG.E.EL R0, desc[UR4][R14.64] ;  /* 0x000000040e007981 */ /* 0x0008a8000c2e1900 */
[----:B------:R-:W2:Y:S01]  /*0190*/  LDG.E.EL R11, desc[UR4][R22.64] ;  /* 0x00000004160b7981 */ /* 0x000ea2000c2e1900 */
[----:B------:R-:W2:Y:S01]  /*01a0*/  LDC.64 R2, c[0x0][0x260] ;  /* 0x00009800ff027b82 */ /* 0x000ea20000000a00 */
[----:B-----5:R-:W-:-:S04]  /*01b0*/  IMAD.WIDE R18, R13, 0x4, R18 ;  /* 0x000000040d127825 */ /* 0x020fc800078e0212 */
[C---:B0---4-:R-:W-:Y:S02]  /*01c0*/  IMAD.WIDE R14, R10.reuse, 0x4, R24 ;  /* 0x000000040a0e7825 */ /* 0x051fe400078e0218 */
[----:B------:R-:W4:Y:S02]  /*01d0*/  LDG.E.EL R19, desc[UR4][R18.64] ;  /* 0x0000000412137981 */ /* 0x000f24000c2e1900 */
[C---:B-1----:R-:W-:Y:S02]  /*01e0*/  IMAD.WIDE R16, R13.reuse, 0x4, R16 ;  /* 0x000000040d107825 */ /* 0x042fe400078e0210 */
[----:B------:R-:W5:Y:S02]  /*01f0*/  LDG.E R14, desc[UR4][R14.64] ;  /* 0x000000040e0e7981 */ /* 0x000f64000c1e1900 */
[----:B---3--:R-:W-:Y:S02]  /*0200*/  IMAD.WIDE R20, R10, 0x4, R20 ;  /* 0x000000040a147825 */ /* 0x008fe400078e0214 */
[----:B------:R-:W5:Y:S02]  /*0210*/  LDG.E.EL R17, desc[UR4][R16.64] ;  /* 0x0000000410117981 */ /* 0x000f64000c2e1900 */
[----:B------:R-:W-:-:S02]  /*0220*/  IMAD.WIDE R8, R13, 0x4, R8 ;  /* 0x000000040d087825 */ /* 0x000fc400078e0208 */
[----:B------:R-:W4:Y:S02]  /*0230*/  LDG.E R12, desc[UR4][R20.64] ;  /* 0x00000004140c7981 */ /* 0x000f24000c1e1900 */
[C---:B------:R-:W-:Y:S02]  /*0240*/  IMAD.WIDE R6, R13.reuse, 0x4, R6 ;  /* 0x000000040d067825 */ /* 0x040fe400078e0206 */
[----:B------:R-:W3:Y:S02]  /*0250*/  LDG.E.EL R8, desc[UR4][R8.64] ;  /* 0x0000000408087981 */ /* 0x000ee4000c2e1900 */
[C---:B--2---:R-:W-:Y:S02]  /*0260*/  IMAD.WIDE R4, R13.reuse, 0x4, R4 ;  /* 0x000000040d047825 */ /* 0x044fe400078e0204 */
[----:B------:R-:W3:Y:S02]  /*0270*/  LDG.E.EL R7, desc[UR4][R6.64] ;  /* 0x0000000406077981 */ /* 0x000ee4000c2e1900 */
[----:B------:R-:W-:-:S02]  /*0280*/  IMAD.WIDE R2, R13, 0x4, R2 ;  /* 0x000000040d027825 */ /* 0x000fc400078e0202 */
[----:B------:R0:W2:Y:S04]  /*0290*/  LDG.E.EL R4, desc[UR4][R4.64] ;  /* 0x0000000404047981 */ /* 0x0000a8000c2e1900 */
[----:B------:R1:W2:Y:S01]  /*02a0*/  LDG.E.EL R13, desc[UR4][R2.64] ;  /* 0x00000004020d7981 */ /* 0x0002a2000c2e1900 */
[----:B0-----:R-:W-:Y:S01]  /*02b0*/  HFMA2.MMA R5, -RZ, RZ, 1.625, 0 ;  /* 0x3e800000ff057435 */ /* 0x001fe200000001ff */
[----:B-1----:R-:W0:Y:S02]  /*02c0*/  LDC.64 R2, c[0x0][0x210] ;  /* 0x00008400ff027b82 */ /* 0x002e240000000a00 */
[----:B0-----:R-:W-:-:S04]  /*02d0*/  IMAD.WIDE R2, R10, 0x4, R2 ;  /* 0x000000040a027825 */ /* 0x001fc800078e0202 */
[----:B------:R-:W-:Y:S01]  /*02e0*/  FADD R0, R0, 9.9999997473787516356e-06 ;  /* 0x3727c5ac00007421 */ /* 0x000fe20000000000 */
[----:B------:R-:W-:-:S03]  /*02f0*/  FADD R11, R11, 9.9999997473787516356e-06 ;  /* 0x3727c5ac0b0b7421 */ /* 0x000fc60000000000 */
[----:B------:R-:W0:Y:S08]  /*0300*/  MUFU.SQRT R15, R0 ;  /* 0x00000000000f7308 */ /* 0x000e300000002000 */
[----:B------:R-:W1:Y:S01]  /*0310*/  MUFU.SQRT R16, R11 ;  /* 0x0000000b00107308 */ /* 0x000e620000002000 */
[C---:B0-----:R-:W-:Y:S02]  /*0320*/  FSETP.GT.AND P0, PT, R15.reuse, 8.50705917302346158658e+37, PT ;  /* 0x7e8000000f00780b */ /* 0x041fe40003f04000 */
[----:B------:R-:W-:-:S02]  /*0330*/  FSETP.GEU.AND P2, PT, R15, 1.175494350822287508e-38, PT ;  /* 0x008000000f00780b */ /* 0x000fc40003f4e000 */
[C---:B-1----:R-:W-:Y:S02]  /*0340*/  FSETP.GT.AND P1, PT, R16.reuse, 8.50705917302346158658e+37, PT ;  /* 0x7e8000001000780b */ /* 0x042fe40003f24000 */
[----:B------:R-:W-:-:S07]  /*0350*/  FSETP.GEU.AND P3, PT, R16, 1.175494350822287508e-38, PT ;  /* 0x008000001000780b */ /* 0x000fce0003f6e000 */
[----:B------:R-:W-:-:S04]  /*0360*/  @P0 FMUL R15, R15, 0.25 ;  /* 0x3e8000000f0f0820 */ /* 0x000fc80000400000 */
[----:B------:R-:W-:Y:S01]  /*0370*/  @!P2 FMUL R15, R15, 16777216 ;  /* 0x4b8000000f0fa820 */ /* 0x000fe20000400000 */
[----:B------:R-:W-:-:S04]  /*0380*/  @P1 FMUL R16, R16, 0.25 ;  /* 0x3e80000010101820 */ /* 0x000fc80000400000 */
[----:B------:R-:W-:Y:S01]  /*0390*/  @!P3 FMUL R16, R16, 16777216 ;  /* 0x4b8000001010b820 */ /* 0x000fe20000400000 */
[----:B------:R-:W0:Y:S01]  /*03a0*/  MUFU.RCP R15, R15 ;  /* 0x0000000f000f7308 */ /* 0x000e220000001000 */
[----:B------:R-:W-:-:S07]  /*03b0*/  FSEL R0, R5, 1, P0 ;  /* 0x3f80000005007808 */ /* 0x000fce0000000000 */
[----:B------:R-:W1:Y:S01]  /*03c0*/  MUFU.RCP R16, R16 ;  /* 0x0000001000107308 */ /* 0x000e620000001000 */
[----:B------:R-:W-:Y:S01]  /*03d0*/  FSEL R5, R5, 1, P1 ;  /* 0x3f80000005057808 */ /* 0x000fe20000800000 */
[----:B------:R-:W-:-:S04]  /*03e0*/  @!P2 FMUL R0, R0, 16777216 ;  /* 0x4b8000000000a820 */ /* 0x000fc80000400000 */
[----:B------:R-:W-:Y:S01]  /*03f0*/  @!P3 FMUL R5, R5, 16777216 ;  /* 0x4b8000000505b820 */ /* 0x000fe20000400000 */
[----:B----4-:R-:W-:Y:S01]  /*0400*/  FADD R12, R12, -R19 ;  /* 0x800000130c0c7221 */ /* 0x010fe20000000000 */
[----:B0-----:R-:W-:Y:S01]  /*0410*/  FMUL R0, R15, R0 ;  /* 0x000000000f007220 */ /* 0x001fe20000400000 */
[----:B-----5:R-:W-:Y:S01]  /*0420*/  FADD R17, R14, -R17 ;  /* 0x800000110e117221 */ /* 0x020fe20000000000 */
[----:B-1----:R-:W-:-:S03]  /*0430*/  FMUL R5, R16, R5 ;  /* 0x0000000510057220 */ /* 0x002fc60000400000 */
[----:B------:R-:W-:Y:S01]  /*0440*/  FMUL R0, R0, R17 ;  /* 0x0000001100007220 */ /* 0x000fe20000400000 */
[----:B------:R-:W-:-:S03]  /*0450*/  FMUL R5, R5, R12 ;  /* 0x0000000c05057220 */ /* 0x000fc60000400000 */
[----:B---3--:R-:W-:Y:S01]  /*0460*/  FFMA R0, R8, R0, R7 ;  /* 0x0000000008007223 */ /* 0x008fe20000000007 */
[----:B--2---:R-:W-:-:S04]  /*0470*/  FFMA R5, R4, R5, R13 ;  /* 0x0000000504057223 */ /* 0x004fc8000000000d */
[C---:B------:R-:W-:Y:S01]  /*0480*/  FADD R4, R0.reuse, R5 ;  /* 0x0000000500047221 */ /* 0x040fe20000000000 */
[----:B------:R-:W-:-:S04]  /*0490*/  FSETP.GEU.AND P0, PT, R0, -R5, PT ;  /* 0x800000050000720b */ /* 0x000fc80003f0e000 */
[----:B------:R-:W-:-:S05]  /*04a0*/  FSEL R5, R4, RZ, P0 ;  /* 0x000000ff04057208 */ /* 0x000fca0000000000 */
[----:B------:R-:W-:Y:S01]  /*04b0*/  STG.E desc[UR4][R2.64], R5 ;  /* 0x0000000502007986 */ /* 0x000fe2000c101904 */
[----:B------:R-:W-:Y:S05]  /*04c0*/  EXIT ;  /* 0x000000000000794d */ /* 0x000fea0003800000 */
.L_x_0:
[----:B------:R-:W-:-:S00]  /*04d0*/  BRA `(.L_x_0) ;  /* 0xfffffffc00fc7947 */ /* 0x000fc0000383ffff */
[----:B------:R-:W-:-:S00]  /*04e0*/  NOP ;  /* 0x0000000000007918 */ /* 0x000fc00000000000 */
        /* <DEDUP_REMOVED lines=9> */
.L_x_1:


//--------------------- .nv.global.init           --------------------------
	.section	.nv.global.init,"aw",@progbits
.nv.global.init:
	.type		_$_str,@object
	.size		_$_str,(_$_str_$_2 - _$_str)
_$_str:
        /*0000*/ 	.byte	0x5f, 0x5f, 0x43, 0x55, 0x44, 0x41, 0x5f, 0x46, 0x54, 0x5a, 0x00
	.type		_$_str_$_2,@object
	.size		_$_str_$_2,(.L_1 - _$_str_$_2)
_$_str_$_2:
        /*000b*/ 	.byte	0x5f, 0x5f, 0x43, 0x55, 0x44, 0x41, 0x5f, 0x50, 0x52, 0x45, 0x43, 0x5f, 0x53, 0x51, 0x52, 0x54
        /*001b*/ 	.byte	0x00
.L_1:


//--------------------- .nv.constant0.triton_poi_fused__native_batch_norm_legit_no_training_add_relu_6 --------------------------
	.section	.nv.constant0.triton_poi_fused__native_batch_norm_legit_no_training_add_relu_6,"a",@progbits
	.sectionflags	@""
	.align	4
.nv.constant0.triton_poi_fused__native_batch_norm_legit_no_training_add_relu_6:
	.zero		620
